	.headerflags	@"EF_CUDA_TEXMODE_UNIFIED EF_CUDA_64BIT_ADDRESS EF_CUDA_ACCELERATORS EF_CUDA_SM90 EF_CUDA_VIRTUAL_SM(EF_CUDA_SM90)"
	.elftype	@"ET_EXEC"


//--------------------- .nv.info                  --------------------------
	.section	.nv.info,"",@"SHT_CUDA_INFO"
	.align	4


	//----- nvinfo : EIATTR_REGCOUNT
	.align		4
        /*0000*/ 	.byte	0x04, 0x2f
        /*0002*/ 	.short	(.L_1 - .L_0)
	.align		4
.L_0:
        /*0004*/ 	.word	index@(triton_poi_fused_convolution_10)
        /*0008*/ 	.word	0x0000000c


	//----- nvinfo : EIATTR_MIN_STACK_SIZE
	.align		4
.L_1:
        /*000c*/ 	.byte	0x04, 0x12
        /*000e*/ 	.short	(.L_3 - .L_2)
	.align		4
.L_2:
        /*0010*/ 	.word	index@(triton_poi_fused_convolution_10)
        /*0014*/ 	.word	0x00000000


	//----- nvinfo : EIATTR_FRAME_SIZE
	.align		4
.L_3:
        /*0018*/ 	.byte	0x04, 0x11
        /*001a*/ 	.short	(.L_5 - .L_4)
	.align		4
.L_4:
        /*001c*/ 	.word	index@(triton_poi_fused_convolution_10)
        /*0020*/ 	.word	0x00000000


	//----- nvinfo : EIATTR_MIN_STACK_SIZE
	.align		4
.L_5:
        /*0024*/ 	.byte	0x04, 0x12
        /*0026*/ 	.short	(.L_7 - .L_6)
	.align		4
.L_6:
        /*0028*/ 	.word	index@(triton_poi_fused_convolution_10)
        /*002c*/ 	.word	0x00000000
.L_7:


//--------------------- .nv.info.triton_poi_fused_convolution_10 --------------------------
	.section	.nv.info.triton_poi_fused_convolution_10,"",@"SHT_CUDA_INFO"
	.sectionflags	@""
	.align	4


	//----- nvinfo : EIATTR_CUDA_API_VERSION
	.align		4
        /*0000*/ 	.byte	0x04, 0x37
        /*0002*/ 	.short	(.L_9 - .L_8)
.L_8:
        /*0004*/ 	.word	0x0000007c


	//----- nvinfo : EIATTR_KPARAM_INFO
	.align		4
.L_9:
        /*0008*/ 	.byte	0x04, 0x17
        /*000a*/ 	.short	(.L_11 - .L_10)
.L_10:
        /*000c*/ 	.word	0x00000000
        /*0010*/ 	.short	0x0002
        /*0012*/ 	.short	0x0010
        /*0014*/ 	.byte	0x00, 0xf0, 0x11, 0x00


	//----- nvinfo : EIATTR_KPARAM_INFO
	.align		4
.L_11:
        /*0018*/ 	.byte	0x04, 0x17
        /*001a*/ 	.short	(.L_13 - .L_12)
.L_12:
        /*001c*/ 	.word	0x00000000
        /*0020*/ 	.short	0x0001
        /*0022*/ 	.short	0x0008
        /*0024*/ 	.byte	0x00, 0xf4, 0x21, 0x00


	//----- nvinfo : EIATTR_KPARAM_INFO
	.align		4
.L_13:
        /*0028*/ 	.byte	0x04, 0x17
        /*002a*/ 	.short	(.L_15 - .L_14)
.L_14:
        /*002c*/ 	.word	0x00000000
        /*0030*/ 	.short	0x0000
        /*0032*/ 	.short	0x0000
        /*0034*/ 	.byte	0x00, 0xf4, 0x21, 0x00


	//----- nvinfo : EIATTR_SPARSE_MMA_MASK
	.align		4
.L_15:
        /*0038*/ 	.byte	0x03, 0x50
        /*003a*/ 	.short	0x0000


	//----- nvinfo : EIATTR_MAXREG_COUNT
	.align		4
        /*003c*/ 	.byte	0x03, 0x1b
        /*003e*/ 	.short	0x00ff


	//----- nvinfo : EIATTR_EXIT_INSTR_OFFSETS
	.align		4
        /*0040*/ 	.byte	0x04, 0x1c
        /*0042*/ 	.short	(.L_17 - .L_16)


	//   ....[0]....
.L_16:
        /*0044*/ 	.word	0x00000170


	//   ....[1]....
        /*0048*/ 	.word	0x00000190


	//----- nvinfo : EIATTR_REQNTID
	.align		4
.L_17:
        /*004c*/ 	.byte	0x04, 0x10
        /*004e*/ 	.short	(.L_19 - .L_18)
.L_18:
        /*0050*/ 	.word	0x00000080
        /*0054*/ 	.word	0x00000001
        /*0058*/ 	.word	0x00000001


	//----- nvinfo : EIATTR_CBANK_PARAM_SIZE
	.align		4
.L_19:
        /*005c*/ 	.byte	0x03, 0x19
        /*005e*/ 	.short	0x0014


	//----- nvinfo : EIATTR_PARAM_CBANK
	.align		4
        /*0060*/ 	.byte	0x04, 0x0a
        /*0062*/ 	.short	(.L_21 - .L_20)
	.align		4
.L_20:
        /*0064*/ 	.word	index@(.nv.constant0.triton_poi_fused_convolution_10)
        /*0068*/ 	.short	0x0210
        /*006a*/ 	.short	0x0014


	//----- nvinfo : EIATTR_SW_WAR
	.align		4
.L_21:
        /*006c*/ 	.byte	0x04, 0x36
        /*006e*/ 	.short	(.L_23 - .L_22)
.L_22:
        /*0070*/ 	.word	0x00000008
.L_23:


//--------------------- .nv.callgraph             --------------------------
	.section	.nv.callgraph,"",@"SHT_CUDA_CALLGRAPH"
	.align	4
	.sectionentsize	8
	.align		4
        /*0000*/ 	.word	0x00000000
	.align		4
        /*0004*/ 	.word	0xffffffff
	.align		4
        /*0008*/ 	.word	0x00000000
	.align		4
        /*000c*/ 	.word	0xfffffffe
	.align		4
        /*0010*/ 	.word	0x00000000
	.align		4
        /*0014*/ 	.word	0xfffffffd
	.align		4
        /*0018*/ 	.word	0x00000000
	.align		4
        /*001c*/ 	.word	0xfffffffc


//--------------------- .text.triton_poi_fused_convolution_10 --------------------------
	.section	.text.triton_poi_fused_convolution_10,"ax",@progbits
	.align	128
        .global         triton_poi_fused_convolution_10
        .type           triton_poi_fused_convolution_10,@function
        .size           triton_poi_fused_convolution_10,(.L_x_1 - triton_poi_fused_convolution_10)
        .other          triton_poi_fused_convolution_10,@"STO_CUDA_ENTRY STV_DEFAULT"
triton_poi_fused_convolution_10:
.text.triton_poi_fused_convolution_10:
[----:B------:R-:W0:Y:S02]  /*0000*/  LDC R1, c[0x0][0x28] ;  /* 0x00000a00ff017b82 */ /* 0x000e240000000800 */
[----:B------:R-:W1:Y:S01]  /*0010*/  S2R R0, SR_TID.X ;  /* 0x0000000000007919 */ /* 0x000e620000002100 */
[----:B------:R-:W2:Y:S01]  /*0020*/  LDC.64 R2, c[0x0][0x210] ;  /* 0x00008400ff027b82 */ /* 0x000ea20000000a00 */
[----:B------:R-:W-:Y:S01]  /*0030*/  ULDC.64 UR4, c[0x0][0x208] ;  /* 0x0000820000047ab9 */ /* 0x000fe20000000a00 */
[----:B------:R-:W3:Y:S06]  /*0040*/  S2R R7, SR_CTAID.X ;  /* 0x0000000000077919 */ /* 0x000eec0000002500 */
[----:B------:R-:W4:Y:S01]  /*0050*/  LDC.64 R4, c[0x0][0x218] ;  /* 0x00008600ff047b82 */ /* 0x000f220000000a00 */
[----:B-1----:R-:W-:Y:S01]  /*0060*/  IMAD.SHL.U32 R0, R0, 0x2, RZ ;  /* 0x0000000200007824 */ /* 0x002fe200078e00ff */
[----:B---3--:R-:W-:-:S04]  /*0070*/  SHF.R.S32.HI R6, RZ, 0x17, R7 ;  /* 0x00000017ff067819 */ /* 0x008fc80000011407 */
[----:B------:R-:W-:-:S05]  /*0080*/  LOP3.LUT R0, R0, 0xfe, RZ, 0xc0, !PT ;  /* 0x000000fe00007812 */ /* 0x000fca00078ec0ff */
[----:B------:R-:W-:Y:S01]  /*0090*/  IMAD R7, R7, 0x100, R0 ;  /* 0x0000010007077824 */ /* 0x000fe200078e0200 */
[----:B------:R-:W-:-:S03]  /*00a0*/  SGXT R0, R6, 0x1 ;  /* 0x000000010600781a */ /* 0x000fc60000000200 */
[C---:B--2---:R-:W-:Y:S01]  /*00b0*/  IMAD.WIDE R2, R7.reuse, 0x4, R2 ;  /* 0x0000000407027825 */ /* 0x044fe200078e0202 */
[----:B------:R-:W-:Y:S02]  /*00c0*/  LEA.HI R0, R0, R7, RZ, 0x7 ;  /* 0x0000000700007211 */ /* 0x000fe400078f38ff */
[----:B------:R-:W-:Y:S02]  /*00d0*/  ISETP.GE.AND P0, PT, R7, 0xc800, PT ;  /* 0x0000c8000700780c */ /* 0x000fe40003f06270 */
[----:B------:R-:W-:-:S05]  /*00e0*/  LOP3.LUT R0, R0, 0xffffff80, RZ, 0xc0, !PT ;  /* 0xffffff8000007812 */ /* 0x000fca00078ec0ff */
[----:B------:R-:W-:Y:S01]  /*00f0*/  IMAD.IADD R9, R7, 0x1, -R0 ;  /* 0x0000000107097824 */ /* 0x000fe200078e0a00 */
[----:B------:R-:W-:-:S03]  /*0100*/  CS2R R6, SRZ ;  /* 0x0000000000067805 */ /* 0x000fc6000001ff00 */
[----:B----4-:R-:W-:Y:S01]  /*0110*/  IMAD.WIDE R4, R9, 0x4, R4 ;  /* 0x0000000409047825 */ /* 0x010fe200078e0204 */
[----:B------:R-:W-:Y:S02]  /*0120*/  CS2R R8, SRZ ;  /* 0x0000000000087805 */ /* 0x000fe4000001ff00 */
[----:B------:R-:W2:Y:S04]  /*0130*/  @!P0 LDG.E.64 R6, desc[UR4][R2.64] ;  /* 0x0000000402068981 */ /* 0x000ea8000c1e1b00 */
[----:B------:R-:W2:Y:S02]  /*0140*/  @!P0 LDG.E.EL.64 R8, desc[UR4][R4.64] ;  /* 0x0000000404088981 */ /* 0x000ea4000c2e1b00 */
[----:B--2---:R-:W-:Y:S01]  /*0150*/  FADD R6, R8, R6 ;  /* 0x0000000608067221 */ /* 0x004fe20000000000 */
[----:B------:R-:W-:Y:S01]  /*0160*/  FADD R7, R9, R7 ;  /* 0x0000000709077221 */ /* 0x000fe20000000000 */
[----:B------:R-:W-:Y:S06]  /*0170*/  @P0 EXIT ;  /* 0x000000000000094d */ /* 0x000fec0003800000 */
[----:B------:R-:W-:Y:S01]  /*0180*/  STG.E.64 desc[UR4][R2.64], R6 ;  /* 0x0000000602007986 */ /* 0x000fe2000c101b04 */
[----:B------:R-:W-:Y:S05]  /*0190*/  EXIT ;  /* 0x000000000000794d */ /* 0x000fea0003800000 */
.L_x_0:
[----:B------:R-:W-:-:S00]  /*01a0*/  BRA `(.L_x_0) ;  /* 0xfffffffc00fc7947 */ /* 0x000fc0000383ffff */
[----:B------:R-:W-:-:S00]  /*01b0*/  NOP ;  /* 0x0000000000007918 */ /* 0x000fc00000000000 */
        /* <DEDUP_REMOVED lines=12> */
.L_x_1:


//--------------------- .nv.constant0.triton_poi_fused_convolution_10 --------------------------
	.section	.nv.constant0.triton_poi_fused_convolution_10,"a",@progbits
	.sectionflags	@""
	.align	4
.nv.constant0.triton_poi_fused_convolution_10:
	.zero		548
